	.headerflags	@"EF_CUDA_TEXMODE_UNIFIED EF_CUDA_64BIT_ADDRESS EF_CUDA_ACCELERATORS EF_CUDA_SM90 EF_CUDA_VIRTUAL_SM(EF_CUDA_SM90)"
	.elftype	@"ET_EXEC"


//--------------------- .nv.info                  --------------------------
	.section	.nv.info,"",@"SHT_CUDA_INFO"
	.align	4


	//----- nvinfo : EIATTR_REGCOUNT
	.align		4
        /*0000*/ 	.byte	0x04, 0x2f
        /*0002*/ 	.short	(.L_1 - .L_0)
	.align		4
.L_0:
        /*0004*/ 	.word	index@(triton_poi_fused_clone_0)
        /*0008*/ 	.word	0x00000010


	//----- nvinfo : EIATTR_MIN_STACK_SIZE
	.align		4
.L_1:
        /*000c*/ 	.byte	0x04, 0x12
        /*000e*/ 	.short	(.L_3 - .L_2)
	.align		4
.L_2:
        /*0010*/ 	.word	index@(triton_poi_fused_clone_0)
        /*0014*/ 	.word	0x00000000


	//----- nvinfo : EIATTR_FRAME_SIZE
	.align		4
.L_3:
        /*0018*/ 	.byte	0x04, 0x11
        /*001a*/ 	.short	(.L_5 - .L_4)
	.align		4
.L_4:
        /*001c*/ 	.word	index@(triton_poi_fused_clone_0)
        /*0020*/ 	.word	0x00000000


	//----- nvinfo : EIATTR_MIN_STACK_SIZE
	.align		4
.L_5:
        /*0024*/ 	.byte	0x04, 0x12
        /*0026*/ 	.short	(.L_7 - .L_6)
	.align		4
.L_6:
        /*0028*/ 	.word	index@(triton_poi_fused_clone_0)
        /*002c*/ 	.word	0x00000000
.L_7:


//--------------------- .nv.info.triton_poi_fused_clone_0 --------------------------
	.section	.nv.info.triton_poi_fused_clone_0,"",@"SHT_CUDA_INFO"
	.sectionflags	@""
	.align	4


	//----- nvinfo : EIATTR_CUDA_API_VERSION
	.align		4
        /*0000*/ 	.byte	0x04, 0x37
        /*0002*/ 	.short	(.L_9 - .L_8)
.L_8:
        /*0004*/ 	.word	0x0000007c


	//----- nvinfo : EIATTR_KPARAM_INFO
	.align		4
.L_9:
        /*0008*/ 	.byte	0x04, 0x17
        /*000a*/ 	.short	(.L_11 - .L_10)
.L_10:
        /*000c*/ 	.word	0x00000000
        /*0010*/ 	.short	0x0003
        /*0012*/ 	.short	0x0018
        /*0014*/ 	.byte	0x00, 0xf0, 0x11, 0x00


	//----- nvinfo : EIATTR_KPARAM_INFO
	.align		4
.L_11:
        /*0018*/ 	.byte	0x04, 0x17
        /*001a*/ 	.short	(.L_13 - .L_12)
.L_12:
        /*001c*/ 	.word	0x00000000
        /*0020*/ 	.short	0x0002
        /*0022*/ 	.short	0x0010
        /*0024*/ 	.byte	0x00, 0xf4, 0x21, 0x00


	//----- nvinfo : EIATTR_KPARAM_INFO
	.align		4
.L_13:
        /*0028*/ 	.byte	0x04, 0x17
        /*002a*/ 	.short	(.L_15 - .L_14)
.L_14:
        /*002c*/ 	.word	0x00000000
        /*0030*/ 	.short	0x0001
        /*0032*/ 	.short	0x0008
        /*0034*/ 	.byte	0x00, 0xf4, 0x21, 0x00


	//----- nvinfo : EIATTR_KPARAM_INFO
	.align		4
.L_15:
        /*0038*/ 	.byte	0x04, 0x17
        /*003a*/ 	.short	(.L_17 - .L_16)
.L_16:
        /*003c*/ 	.word	0x00000000
        /*0040*/ 	.short	0x0000
        /*0042*/ 	.short	0x0000
        /*0044*/ 	.byte	0x00, 0xf4, 0x21, 0x00


	//----- nvinfo : EIATTR_SPARSE_MMA_MASK
	.align		4
.L_17:
        /*0048*/ 	.byte	0x03, 0x50
        /*004a*/ 	.short	0x0000


	//----- nvinfo : EIATTR_MAXREG_COUNT
	.align		4
        /*004c*/ 	.byte	0x03, 0x1b
        /*004e*/ 	.short	0x00ff


	//----- nvinfo : EIATTR_EXIT_INSTR_OFFSETS
	.align		4
        /*0050*/ 	.byte	0x04, 0x1c
        /*0052*/ 	.short	(.L_19 - .L_18)


	//   ....[0]....
.L_18:
        /*0054*/ 	.word	0x00000270


	//   ....[1]....
        /*0058*/ 	.word	0x00000290


	//----- nvinfo : EIATTR_REQNTID
	.align		4
.L_19:
        /*005c*/ 	.byte	0x04, 0x10
        /*005e*/ 	.short	(.L_21 - .L_20)
.L_20:
        /*0060*/ 	.word	0x00000080
        /*0064*/ 	.word	0x00000001
        /*0068*/ 	.word	0x00000001


	//----- nvinfo : EIATTR_CBANK_PARAM_SIZE
	.align		4
.L_21:
        /*006c*/ 	.byte	0x03, 0x19
        /*006e*/ 	.short	0x001c


	//----- nvinfo : EIATTR_PARAM_CBANK
	.align		4
        /*0070*/ 	.byte	0x04, 0x0a
        /*0072*/ 	.short	(.L_23 - .L_22)
	.align		4
.L_22:
        /*0074*/ 	.word	index@(.nv.constant0.triton_poi_fused_clone_0)
        /*0078*/ 	.short	0x0210
        /*007a*/ 	.short	0x001c


	//----- nvinfo : EIATTR_SW_WAR
	.align		4
.L_23:
        /*007c*/ 	.byte	0x04, 0x36
        /*007e*/ 	.short	(.L_25 - .L_24)
.L_24:
        /*0080*/ 	.word	0x00000008
.L_25:


//--------------------- .nv.callgraph             --------------------------
	.section	.nv.callgraph,"",@"SHT_CUDA_CALLGRAPH"
	.align	4
	.sectionentsize	8
	.align		4
        /*0000*/ 	.word	0x00000000
	.align		4
        /*0004*/ 	.word	0xffffffff
	.align		4
        /*0008*/ 	.word	0x00000000
	.align		4
        /*000c*/ 	.word	0xfffffffe
	.align		4
        /*0010*/ 	.word	0x00000000
	.align		4
        /*0014*/ 	.word	0xfffffffd
	.align		4
        /*0018*/ 	.word	0x00000000
	.align		4
        /*001c*/ 	.word	0xfffffffc


//--------------------- .text.triton_poi_fused_clone_0 --------------------------
	.section	.text.triton_poi_fused_clone_0,"ax",@progbits
	.align	128
        .global         triton_poi_fused_clone_0
        .type           triton_poi_fused_clone_0,@function
        .size           triton_poi_fused_clone_0,(.L_x_1 - triton_poi_fused_clone_0)
        .other          triton_poi_fused_clone_0,@"STO_CUDA_ENTRY STV_DEFAULT"
triton_poi_fused_clone_0:
.text.triton_poi_fused_clone_0:
[----:B------:R-:W0:Y:S02]  /*0000*/  LDC R1, c[0x0][0x28] ;  /* 0x00000a00ff017b82 */ /* 0x000e240000000800 */
[----:B------:R-:W1:Y:S01]  /*0010*/  S2R R0, SR_TID.X ;  /* 0x0000000000007919 */ /* 0x000e620000002100 */
[----:B------:R-:W2:Y:S01]  /*0020*/  LDC.64 R4, c[0x0][0x218] ;  /* 0x00008600ff047b82 */ /* 0x000ea20000000a00 */
[----:B------:R-:W-:Y:S01]  /*0030*/  ULDC.64 UR4, c[0x0][0x208] ;  /* 0x0000820000047ab9 */ /* 0x000fe20000000a00 */
[----:B------:R-:W3:Y:S01]  /*0040*/  S2R R3, SR_CTAID.X ;  /* 0x0000000000037919 */ /* 0x000ee20000002500 */
[----:B-1----:R-:W-:Y:S01]  /*0050*/  IMAD.SHL.U32 R0, R0, 0x2, RZ ;  /* 0x0000000200007824 */ /* 0x002fe200078e00ff */
[----:B---3--:R-:W-:-:S04]  /*0060*/  SHF.R.S32.HI R7, RZ, 0x17, R3 ;  /* 0x00000017ff077819 */ /* 0x008fc80000011403 */
[----:B------:R-:W-:Y:S02]  /*0070*/  LOP3.LUT R0, R0, 0xfe, RZ, 0xc0, !PT ;  /* 0x000000fe00007812 */ /* 0x000fe400078ec0ff */
[----:B------:R-:W-:-:S03]  /*0080*/  SGXT R7, R7, 0x1 ;  /* 0x000000010707781a */ /* 0x000fc60000000200 */
[----:B------:R-:W-:-:S05]  /*0090*/  IMAD R0, R3, 0x100, R0 ;  /* 0x0000010003007824 */ /* 0x000fca00078e0200 */
[CC--:B------:R-:W-:Y:S02]  /*00a0*/  LEA.HI R2, R7.reuse, R0.reuse, RZ, 0x4 ;  /* 0x0000000007027211 */ /* 0x0c0fe400078f20ff */
[----:B------:R-:W-:Y:S02]  /*00b0*/  LEA.HI R6, R7, R0, RZ, 0x2 ;  /* 0x0000000007067211 */ /* 0x000fe400078f10ff */
[----:B------:R-:W-:Y:S02]  /*00c0*/  SHF.R.S32.HI R10, RZ, 0x4, R2 ;  /* 0x00000004ff0a7819 */ /* 0x000fe40000011402 */
[----:B------:R-:W-:Y:S01]  /*00d0*/  SHF.R.S32.HI R8, RZ, 0x2, R6 ;  /* 0x00000002ff087819 */ /* 0x000fe20000011406 */
[----:B------:R-:W1:Y:S01]  /*00e0*/  LDC.64 R2, c[0x0][0x210] ;  /* 0x00008400ff027b82 */ /* 0x000e620000000a00 */
[----:B------:R-:W-:Y:S02]  /*00f0*/  LEA.HI R9, R10, R10, RZ, 0x2 ;  /* 0x0000000a0a097211 */ /* 0x000fe400078f10ff */
[----:B------:R-:W-:-:S02]  /*0100*/  LEA.HI R12, R8, R8, RZ, 0x2 ;  /* 0x00000008080c7211 */ /* 0x000fc400078f10ff */
[----:B------:R-:W-:Y:S02]  /*0110*/  LOP3.LUT R11, R9, 0x3ffffffc, RZ, 0xc0, !PT ;  /* 0x3ffffffc090b7812 */ /* 0x000fe400078ec0ff */
[----:B------:R-:W-:Y:S02]  /*0120*/  LOP3.LUT R13, R12, 0xffffffc, RZ, 0xc0, !PT ;  /* 0x0ffffffc0c0d7812 */ /* 0x000fe400078ec0ff */
[----:B------:R-:W-:Y:S01]  /*0130*/  LOP3.LUT R9, R6, 0xfffffffc, RZ, 0xc0, !PT ;  /* 0xfffffffc06097812 */ /* 0x000fe200078ec0ff */
[----:B------:R-:W-:Y:S01]  /*0140*/  IMAD.IADD R10, R10, 0x1, -R11 ;  /* 0x000000010a0a7824 */ /* 0x000fe200078e0a0b */
[----:B------:R-:W-:Y:S01]  /*0150*/  LEA.HI R7, R7, R0, RZ, 0x6 ;  /* 0x0000000007077211 */ /* 0x000fe200078f30ff */
[----:B------:R-:W-:Y:S01]  /*0160*/  IMAD.IADD R8, R8, 0x1, -R13 ;  /* 0x0000000108087824 */ /* 0x000fe200078e0a0d */
[C---:B------:R-:W-:Y:S01]  /*0170*/  ISETP.GE.AND P0, PT, R0.reuse, 0x100, PT ;  /* 0x000001000000780c */ /* 0x040fe20003f06270 */
[----:B------:R-:W-:Y:S01]  /*0180*/  IMAD.IADD R9, R0, 0x1, -R9 ;  /* 0x0000000100097824 */ /* 0x000fe200078e0a09 */
[----:B------:R-:W-:-:S03]  /*0190*/  LOP3.LUT R7, R7, 0xffffffc0, RZ, 0xc0, !PT ;  /* 0xffffffc007077812 */ /* 0x000fc600078ec0ff */
[----:B------:R-:W-:Y:S01]  /*01a0*/  IMAD R9, R10, 0x4, R9 ;  /* 0x000000040a097824 */ /* 0x000fe200078e0209 */
[----:B------:R-:W-:Y:S01]  /*01b0*/  CS2R R10, SRZ ;  /* 0x00000000000a7805 */ /* 0x000fe2000001ff00 */
[----:B------:R-:W-:Y:S02]  /*01c0*/  IMAD R8, R8, 0x10, R7 ;  /* 0x0000001008087824 */ /* 0x000fe400078e0207 */
[----:B--2---:R-:W-:-:S04]  /*01d0*/  IMAD.WIDE R4, R9, 0x4, R4 ;  /* 0x0000000409047825 */ /* 0x004fc800078e0204 */
[----:B------:R-:W-:Y:S01]  /*01e0*/  IMAD.IADD R7, R9, 0x1, R8 ;  /* 0x0000000109077824 */ /* 0x000fe200078e0208 */
[----:B------:R-:W-:Y:S01]  /*01f0*/  CS2R R8, SRZ ;  /* 0x0000000000087805 */ /* 0x000fe2000001ff00 */
[----:B------:R-:W2:Y:S02]  /*0200*/  @!P0 LDG.E.EL.64 R10, desc[UR4][R4.64] ;  /* 0x00000004040a8981 */ /* 0x000ea4000c2e1b00 */
[----:B-1----:R-:W-:Y:S02]  /*0210*/  IMAD.WIDE R2, R7, 0x4, R2 ;  /* 0x0000000407027825 */ /* 0x002fe400078e0202 */
[----:B------:R-:W1:Y:S03]  /*0220*/  LDC.64 R6, c[0x0][0x220] ;  /* 0x00008800ff067b82 */ /* 0x000e660000000a00 */
[----:B------:R-:W2:Y:S01]  /*0230*/  @!P0 LDG.E.64 R8, desc[UR4][R2.64] ;  /* 0x0000000402088981 */ /* 0x000ea2000c1e1b00 */
[----:B-1----:R-:W-:-:S04]  /*0240*/  IMAD.WIDE R6, R0, 0x4, R6 ;  /* 0x0000000400067825 */ /* 0x002fc800078e0206 */
[----:B--2---:R-:W-:Y:S01]  /*0250*/  FADD R8, R10, R8 ;  /* 0x000000080a087221 */ /* 0x004fe20000000000 */
[----:B------:R-:W-:Y:S01]  /*0260*/  FADD R9, R11, R9 ;  /* 0x000000090b097221 */ /* 0x000fe20000000000 */
[----:B------:R-:W-:Y:S06]  /*0270*/  @P0 EXIT ;  /* 0x000000000000094d */ /* 0x000fec0003800000 */
[----:B------:R-:W-:Y:S01]  /*0280*/  STG.E.64 desc[UR4][R6.64], R8 ;  /* 0x0000000806007986 */ /* 0x000fe2000c101b04 */
[----:B------:R-:W-:Y:S05]  /*0290*/  EXIT ;  /* 0x000000000000794d */ /* 0x000fea0003800000 */
.L_x_0:
[----:B------:R-:W-:-:S00]  /*02a0*/  BRA `(.L_x_0) ;  /* 0xfffffffc00fc7947 */ /* 0x000fc0000383ffff */
[----:B------:R-:W-:-:S00]  /*02b0*/  NOP ;  /* 0x0000000000007918 */ /* 0x000fc00000000000 */
        /* <DEDUP_REMOVED lines=12> */
.L_x_1:


//--------------------- .nv.constant0.triton_poi_fused_clone_0 --------------------------
	.section	.nv.constant0.triton_poi_fused_clone_0,"a",@progbits
	.sectionflags	@""
	.align	4
.nv.constant0.triton_poi_fused_clone_0:
	.zero		556
